//
// Generated by NVIDIA NVVM Compiler
//
// Compiler Build ID: CL-36424714
// Cuda compilation tools, release 13.0, V13.0.88
// Based on NVVM 20.0.0
//

.version 9.0
.target sm_100
.address_size 64

	// .globl	_Z9mergeSortPiS_jjjj

.visible .entry _Z9mergeSortPiS_jjjj(
	.param .u64 .ptr .align 1 _Z9mergeSortPiS_jjjj_param_0,
	.param .u64 .ptr .align 1 _Z9mergeSortPiS_jjjj_param_1,
	.param .u32 _Z9mergeSortPiS_jjjj_param_2,
	.param .u32 _Z9mergeSortPiS_jjjj_param_3,
	.param .u32 _Z9mergeSortPiS_jjjj_param_4,
	.param .u32 _Z9mergeSortPiS_jjjj_param_5
)
{
	.reg .pred 	%p<8>;
	.reg .b32 	%r<43>;
	.reg .b64 	%rd<18>;

	ld.param.u64 	%rd7, [_Z9mergeSortPiS_jjjj_param_0];
	ld.param.u64 	%rd6, [_Z9mergeSortPiS_jjjj_param_1];
	ld.param.u32 	%r25, [_Z9mergeSortPiS_jjjj_param_2];
	ld.param.u32 	%r26, [_Z9mergeSortPiS_jjjj_param_3];
	ld.param.u32 	%r27, [_Z9mergeSortPiS_jjjj_param_4];
	ld.param.u32 	%r28, [_Z9mergeSortPiS_jjjj_param_5];
	cvta.to.global.u64 	%rd1, %rd7;
	mov.u32 	%r29, %tid.x;
	mov.u32 	%r30, %ctaid.x;
	mov.u32 	%r31, %ntid.x;
	mad.lo.s32 	%r34, %r30, %r31, %r29;
	setp.ge.u32 	%p1, %r34, %r28;
	@%p1 bra 	$L__BB0_13;
	shr.u32 	%r2, %r26, 1;
	mul.lo.s32 	%r3, %r27, %r26;
	mul.lo.s32 	%r35, %r26, %r34;
	cvta.to.global.u64 	%rd2, %rd6;
$L__BB0_2:
	add.s32 	%r32, %r35, %r26;
	min.u32 	%r7, %r32, %r25;
	setp.ge.u32 	%p2, %r35, %r7;
	@%p2 bra 	$L__BB0_12;
	add.s32 	%r33, %r35, %r2;
	min.u32 	%r8, %r33, %r25;
	mul.wide.u32 	%rd8, %r35, 4;
	add.s64 	%rd17, %rd2, %rd8;
	mov.u32 	%r36, %r35;
	mov.u32 	%r37, %r8;
	mov.u32 	%r38, %r35;
$L__BB0_4:
	setp.lt.u32 	%p3, %r38, %r8;
	@%p3 bra 	$L__BB0_7;
	mul.wide.u32 	%rd9, %r37, 4;
	add.s64 	%rd10, %rd1, %rd9;
	ld.global.u32 	%r40, [%rd10];
$L__BB0_6:
	st.global.u32 	[%rd17], %r40;
	add.s32 	%r37, %r37, 1;
	bra.uni 	$L__BB0_11;
$L__BB0_7:
	setp.lt.u32 	%p4, %r37, %r7;
	@%p4 bra 	$L__BB0_9;
	mul.wide.u32 	%rd11, %r38, 4;
	add.s64 	%rd12, %rd1, %rd11;
	ld.global.u32 	%r39, [%rd12];
	bra.uni 	$L__BB0_10;
$L__BB0_9:
	mul.wide.u32 	%rd13, %r38, 4;
	add.s64 	%rd14, %rd1, %rd13;
	ld.global.u32 	%r39, [%rd14];
	mul.wide.u32 	%rd15, %r37, 4;
	add.s64 	%rd16, %rd1, %rd15;
	ld.global.u32 	%r40, [%rd16];
	setp.ge.s32 	%p5, %r39, %r40;
	@%p5 bra 	$L__BB0_6;
$L__BB0_10:
	st.global.u32 	[%rd17], %r39;
	add.s32 	%r38, %r38, 1;
$L__BB0_11:
	add.s32 	%r36, %r36, 1;
	add.s64 	%rd17, %rd17, 4;
	setp.lt.u32 	%p6, %r36, %r7;
	@%p6 bra 	$L__BB0_4;
$L__BB0_12:
	add.s32 	%r35, %r35, %r3;
	add.s32 	%r34, %r34, %r27;
	setp.lt.u32 	%p7, %r34, %r28;
	@%p7 bra 	$L__BB0_2;
$L__BB0_13:
	ret;

}


// ===== COMPILED SASS (sm_100) =====

	.target	sm_100

	.elftype	@"ET_EXEC"


//--------------------- .note.nv.tkinfo           --------------------------
	.section	.note.nv.tkinfo,"",@"SHT_NOTE"
	.sectionflags	@"SHF_NOTE_NV_TKINFO"
	.tkinfo
        /*0018*/ 	.word	0x00000002
        /*0030*/ 	.string	""
        /*0030*/ 	.string	"ptxas"
        /*0030*/ 	.string	"Cuda compilation tools, release 13.0, V13.0.88"
        /*0030*/ 	.string	"Build cuda_13.0.r13.0/compiler.36424714_0"
        /*0030*/ 	.string	"-arch sm_100 -m 64 "



//--------------------- .note.nv.cuinfo           --------------------------
	.section	.note.nv.cuinfo,"",@"SHT_NOTE"
	.sectionflags	@"SHF_NOTE_NV_CUINFO"
        /*0018*/ 	.short	0x0002
        /*001a*/ 	.short	0x0064
        /*001c*/ 	.short	0x0082
	.zero		2


//--------------------- .nv.info                  --------------------------
	.section	.nv.info,"",@"SHT_CUDA_INFO"
	.align	4


	//----- nvinfo : EIATTR_REGCOUNT
	.align		4
        /*0000*/ 	.byte	0x04, 0x2f
        /*0002*/ 	.short	(.L_1 - .L_0)
	.align		4
.L_0:
        /*0004*/ 	.word	index@(_Z9mergeSortPiS_jjjj)
        /*0008*/ 	.word	0x00000014


	//----- nvinfo : EIATTR_FRAME_SIZE
	.align		4
.L_1:
        /*000c*/ 	.byte	0x04, 0x11
        /*000e*/ 	.short	(.L_3 - .L_2)
	.align		4
.L_2:
        /*0010*/ 	.word	index@(_Z9mergeSortPiS_jjjj)
        /*0014*/ 	.word	0x00000000


	//----- nvinfo : EIATTR_MIN_STACK_SIZE
	.align		4
.L_3:
        /*0018*/ 	.byte	0x04, 0x12
        /*001a*/ 	.short	(.L_5 - .L_4)
	.align		4
.L_4:
        /*001c*/ 	.word	index@(_Z9mergeSortPiS_jjjj)
        /*0020*/ 	.word	0x00000000
.L_5:


//--------------------- .nv.compat                --------------------------
	.section	.nv.compat,"",@"SHT_CUDA_COMPAT_INFO"
	.align	4
        /*0000*/ 	.byte	0x02, 0x09, 0x00, 0x00, 0x02, 0x02, 0x01, 0x00, 0x02, 0x05, 0x05, 0x00, 0x03, 0x07, 0x01, 0x01
        /*0010*/ 	.byte	0x02, 0x03, 0x00, 0x00, 0x02, 0x06, 0x01, 0x00, 0x04, 0x0b, 0x08, 0x00, 0x09, 0x00, 0x00, 0x00
        /*0020*/ 	.byte	0x00, 0x00, 0x00, 0x00


//--------------------- .nv.info._Z9mergeSortPiS_jjjj --------------------------
	.section	.nv.info._Z9mergeSortPiS_jjjj,"",@"SHT_CUDA_INFO"
	.sectionflags	@""
	.align	4


	//----- nvinfo : EIATTR_CUDA_API_VERSION
	.align		4
        /*0000*/ 	.byte	0x04, 0x37
        /*0002*/ 	.short	(.L_7 - .L_6)
.L_6:
        /*0004*/ 	.word	0x00000082


	//----- nvinfo : EIATTR_KPARAM_INFO
	.align		4
.L_7:
        /*0008*/ 	.byte	0x04, 0x17
        /*000a*/ 	.short	(.L_9 - .L_8)
.L_8:
        /*000c*/ 	.word	0x00000000
        /*0010*/ 	.short	0x0005
        /*0012*/ 	.short	0x001c
        /*0014*/ 	.byte	0x00, 0xf0, 0x11, 0x00


	//----- nvinfo : EIATTR_KPARAM_INFO
	.align		4
.L_9:
        /*0018*/ 	.byte	0x04, 0x17
        /*001a*/ 	.short	(.L_11 - .L_10)
.L_10:
        /*001c*/ 	.word	0x00000000
        /*0020*/ 	.short	0x0004
        /*0022*/ 	.short	0x0018
        /*0024*/ 	.byte	0x00, 0xf0, 0x11, 0x00


	//----- nvinfo : EIATTR_KPARAM_INFO
	.align		4
.L_11:
        /*0028*/ 	.byte	0x04, 0x17
        /*002a*/ 	.short	(.L_13 - .L_12)
.L_12:
        /*002c*/ 	.word	0x00000000
        /*0030*/ 	.short	0x0003
        /*0032*/ 	.short	0x0014
        /*0034*/ 	.byte	0x00, 0xf0, 0x11, 0x00


	//----- nvinfo : EIATTR_KPARAM_INFO
	.align		4
.L_13:
        /*0038*/ 	.byte	0x04, 0x17
        /*003a*/ 	.short	(.L_15 - .L_14)
.L_14:
        /*003c*/ 	.word	0x00000000
        /*0040*/ 	.short	0x0002
        /*0042*/ 	.short	0x0010
        /*0044*/ 	.byte	0x00, 0xf0, 0x11, 0x00


	//----- nvinfo : EIATTR_KPARAM_INFO
	.align		4
.L_15:
        /*0048*/ 	.byte	0x04, 0x17
        /*004a*/ 	.short	(.L_17 - .L_16)
.L_16:
        /*004c*/ 	.word	0x00000000
        /*0050*/ 	.short	0x0001
        /*0052*/ 	.short	0x0008
        /*0054*/ 	.byte	0x00, 0xf5, 0x21, 0x00


	//----- nvinfo : EIATTR_KPARAM_INFO
	.align		4
.L_17:
        /*0058*/ 	.byte	0x04, 0x17
        /*005a*/ 	.short	(.L_19 - .L_18)
.L_18:
        /*005c*/ 	.word	0x00000000
        /*0060*/ 	.short	0x0000
        /*0062*/ 	.short	0x0000
        /*0064*/ 	.byte	0x00, 0xf5, 0x21, 0x00


	//----- nvinfo : EIATTR_SPARSE_MMA_MASK
	.align		4
.L_19:
        /*0068*/ 	.byte	0x03, 0x50
        /*006a*/ 	.short	0x0000


	//----- nvinfo : EIATTR_MAXREG_COUNT
	.align		4
        /*006c*/ 	.byte	0x03, 0x1b
        /*006e*/ 	.short	0x00ff


	//----- nvinfo : EIATTR_MERCURY_ISA_VERSION
	.align		4
        /*0070*/ 	.byte	0x03, 0x5f
        /*0072*/ 	.short	0x0101


	//----- nvinfo : EIATTR_VRC_CTA_INIT_COUNT
	.align		4
        /*0074*/ 	.byte	0x02, 0x4a
	.zero		1
	.zero		1


	//----- nvinfo : EIATTR_EXIT_INSTR_OFFSETS
	.align		4
        /*0078*/ 	.byte	0x04, 0x1c
        /*007a*/ 	.short	(.L_21 - .L_20)


	//   ....[0]....
.L_20:
        /*007c*/ 	.word	0x00000070


	//   ....[1]....
        /*0080*/ 	.word	0x000003f0


	//----- nvinfo : EIATTR_CRS_STACK_SIZE
	.align		4
.L_21:
        /*0084*/ 	.byte	0x04, 0x1e
        /*0086*/ 	.short	(.L_23 - .L_22)
.L_22:
        /*0088*/ 	.word	0x00000000


	//----- nvinfo : EIATTR_CBANK_PARAM_SIZE
	.align		4
.L_23:
        /*008c*/ 	.byte	0x03, 0x19
        /*008e*/ 	.short	0x0020


	//----- nvinfo : EIATTR_PARAM_CBANK
	.align		4
        /*0090*/ 	.byte	0x04, 0x0a
        /*0092*/ 	.short	(.L_25 - .L_24)
	.align		4
.L_24:
        /*0094*/ 	.word	index@(.nv.constant0._Z9mergeSortPiS_jjjj)
        /*0098*/ 	.short	0x0380
        /*009a*/ 	.short	0x0020


	//----- nvinfo : EIATTR_SW_WAR
	.align		4
.L_25:
        /*009c*/ 	.byte	0x04, 0x36
        /*009e*/ 	.short	(.L_27 - .L_26)
.L_26:
        /*00a0*/ 	.word	0x00000008
.L_27:


//--------------------- .nv.callgraph             --------------------------
	.section	.nv.callgraph,"",@"SHT_CUDA_CALLGRAPH"
	.align	4
	.sectionentsize	8
	.align		4
        /*0000*/ 	.word	0x00000000
	.align		4
        /*0004*/ 	.word	0xffffffff
	.align		4
        /*0008*/ 	.word	0x00000000
	.align		4
        /*000c*/ 	.word	0xfffffffe
	.align		4
        /*0010*/ 	.word	0x00000000
	.align		4
        /*0014*/ 	.word	0xfffffffd
	.align		4
        /*0018*/ 	.word	0x00000000
	.align		4
        /*001c*/ 	.word	0xfffffffc


//--------------------- .text._Z9mergeSortPiS_jjjj --------------------------
	.section	.text._Z9mergeSortPiS_jjjj,"ax",@progbits
	.align	128
        .global         _Z9mergeSortPiS_jjjj
        .type           _Z9mergeSortPiS_jjjj,@function
        .size           _Z9mergeSortPiS_jjjj,(.L_x_12 - _Z9mergeSortPiS_jjjj)
        .other          _Z9mergeSortPiS_jjjj,@"STO_CUDA_ENTRY STV_DEFAULT"
_Z9mergeSortPiS_jjjj:
.text._Z9mergeSortPiS_jjjj:
[----:B------:R-:W-:Y:S01]  /*0000*/  LDC R1, c[0x0][0x37c] ;  /* 0x0000df00ff017b82 */ /* 0x000fe20000000800 */
[----:B------:R-:W0:Y:S07]  /*0010*/  S2R R0, SR_TID.X ;  /* 0x0000000000007919 */ /* 0x000e2e0000002100 */
[----:B------:R-:W0:Y:S01]  /*0020*/  S2UR UR4, SR_CTAID.X ;  /* 0x00000000000479c3 */ /* 0x000e220000002500 */
[----:B------:R-:W1:Y:S07]  /*0030*/  LDCU UR5, c[0x0][0x39c] ;  /* 0x00007380ff0577ac */ /* 0x000e6e0008000800 */
[----:B------:R-:W0:Y:S02]  /*0040*/  LDC R3, c[0x0][0x360] ;  /* 0x0000d800ff037b82 */ /* 0x000e240000000800 */
[----:B0-----:R-:W-:-:S05]  /*0050*/  IMAD R0, R3, UR4, R0 ;  /* 0x0000000403007c24 */ /* 0x001fca000f8e0200 */
[----:B-1----:R-:W-:-:S13]  /*0060*/  ISETP.GE.U32.AND P0, PT, R0, UR5, PT ;  /* 0x0000000500007c0c */ /* 0x002fda000bf06070 */
[----:B------:R-:W-:Y:S05]  /*0070*/  @P0 EXIT ;  /* 0x000000000000094d */ /* 0x000fea0003800000 */
[----:B------:R-:W0:Y:S01]  /*0080*/  LDCU UR5, c[0x0][0x394] ;  /* 0x00007280ff0577ac */ /* 0x000e220008000800 */
[----:B------:R-:W1:Y:S01]  /*0090*/  LDCU.64 UR6, c[0x0][0x358] ;  /* 0x00006b00ff0677ac */ /* 0x000e620008000a00 */
[----:B0-----:R-:W-:Y:S01]  /*00a0*/  IMAD R7, R0, UR5, RZ ;  /* 0x0000000500077c24 */ /* 0x001fe2000f8e02ff */
[----:B-1----:R-:W-:-:S12]  /*00b0*/  USHF.R.U32.HI UR4, URZ, 0x1, UR5 ;  /* 0x00000001ff047899 */ /* 0x002fd80008011605 */
.L_x_10:
[----:B0-----:R-:W0:Y:S01]  /*00c0*/  LDC.64 R8, c[0x0][0x390] ;  /* 0x0000e400ff087b82 */ /* 0x001e220000000a00 */
[----:B------:R-:W-:Y:S07]  /*00d0*/  BSSY.RECONVERGENT B0, `(.L_x_0) ;  /* 0x000002d000007945 */ /* 0x000fee0003800200 */
[----:B------:R-:W1:Y:S01]  /*00e0*/  LDC.64 R2, c[0x0][0x398] ;  /* 0x0000e600ff027b82 */ /* 0x000e620000000a00 */
[----:B0-----:R-:W-:-:S04]  /*00f0*/  VIADDMNMX.U32 R6, R7, R9, R8, PT ;  /* 0x0000000907067246 */ /* 0x001fc80003800008 */
[----:B------:R-:W-:Y:S01]  /*0100*/  ISETP.GE.U32.AND P1, PT, R7, R6, PT ;  /* 0x000000060700720c */ /* 0x000fe20003f26070 */
[----:B-1----:R-:W-:-:S05]  /*0110*/  IMAD.IADD R0, R0, 0x1, R2 ;  /* 0x0000000100007824 */ /* 0x002fca00078e0202 */
[----:B------:R-:W-:-:S07]  /*0120*/  ISETP.GE.U32.AND P0, PT, R0, R3, PT ;  /* 0x000000030000720c */ /* 0x000fce0003f06070 */
[----:B------:R-:W-:Y:S06]  /*0130*/  @P1 BRA `(.L_x_1) ;  /* 0x0000000000981947 */ /* 0x000fec0003800000 */
[----:B------:R-:W0:Y:S01]  /*0140*/  LDC.64 R4, c[0x0][0x388] ;  /* 0x0000e200ff047b82 */ /* 0x000e220000000a00 */
[----:B------:R-:W-:Y:S01]  /*0150*/  VIADDMNMX.U32 R12, R7, UR4, R8, PT ;  /* 0x00000004070c7c46 */ /* 0x000fe2000b800008 */
[----:B------:R-:W-:Y:S01]  /*0160*/  IMAD.MOV.U32 R13, RZ, RZ, R7 ;  /* 0x000000ffff0d7224 */ /* 0x000fe200078e0007 */
[----:B------:R-:W-:-:S03]  /*0170*/  MOV R17, R7 ;  /* 0x0000000700117202 */ /* 0x000fc60000000f00 */
[----:B------:R-:W-:Y:S02]  /*0180*/  IMAD.MOV.U32 R15, RZ, RZ, R12 ;  /* 0x000000ffff0f7224 */ /* 0x000fe400078e000c */
[----:B------:R-:W1:Y:S01]  /*0190*/  LDC.64 R2, c[0x0][0x380] ;  /* 0x0000e000ff027b82 */ /* 0x000e620000000a00 */
[----:B0-----:R-:W-:-:S07]  /*01a0*/  IMAD.WIDE.U32 R4, R7, 0x4, R4 ;  /* 0x0000000407047825 */ /* 0x001fce00078e0004 */
.L_x_9:
[----:B------:R-:W-:Y:S01]  /*01b0*/  ISETP.GE.U32.AND P2, PT, R17, R12, PT ;  /* 0x0000000c1100720c */ /* 0x000fe20003f46070 */
[----:B------:R-:W-:Y:S01]  /*01c0*/  BSSY.RECONVERGENT B1, `(.L_x_2) ;  /* 0x000001a000017945 */ /* 0x000fe20003800200 */
[----:B------:R-:W-:-:S04]  /*01d0*/  IADD3 R13, PT, PT, R13, 0x1, RZ ;  /* 0x000000010d0d7810 */ /* 0x000fc80007ffe0ff */
[----:B------:R-:W-:-:S07]  /*01e0*/  ISETP.GE.U32.AND P1, PT, R13, R6, PT ;  /* 0x000000060d00720c */ /* 0x000fce0003f26070 */
[----:B0-----:R-:W-:Y:S06]  /*01f0*/  @!P2 BRA `(.L_x_3) ;  /* 0x00000000000ca947 */ /* 0x001fec0003800000 */
[----:B-1----:R-:W-:-:S05]  /*0200*/  IMAD.WIDE.U32 R8, R15, 0x4, R2 ;  /* 0x000000040f087825 */ /* 0x002fca00078e0002 */
[----:B------:R0:W5:Y:S01]  /*0210*/  LDG.E R11, desc[UR6][R8.64] ;  /* 0x00000006080b7981 */ /* 0x000162000c1e1900 */
[----:B------:R-:W-:Y:S05]  /*0220*/  BRA `(.L_x_4) ;  /* 0x0000000000447947 */ /* 0x000fea0003800000 */
.L_x_3:
[----:B------:R-:W-:Y:S01]  /*0230*/  ISETP.GE.U32.AND P2, PT, R15, R6, PT ;  /* 0x000000060f00720c */ /* 0x000fe20003f46070 */
[----:B------:R-:W-:-:S12]  /*0240*/  BSSY.RELIABLE B2, `(.L_x_5) ;  /* 0x000000c000027945 */ /* 0x000fd80003800100 */
[----:B------:R-:W-:Y:S05]  /*0250*/  @!P2 BRA `(.L_x_6) ;  /* 0x00000000000ca947 */ /* 0x000fea0003800000 */
[----:B-1----:R-:W-:-:S06]  /*0260*/  IMAD.WIDE.U32 R8, R17, 0x4, R2 ;  /* 0x0000000411087825 */ /* 0x002fcc00078e0002 */
[----:B------:R0:W5:Y:S01]  /*0270*/  LDG.E R9, desc[UR6][R8.64] ;  /* 0x0000000608097981 */ /* 0x000162000c1e1900 */
[----:B------:R-:W-:Y:S05]  /*0280*/  BRA `(.L_x_7) ;  /* 0x00000000001c7947 */ /* 0x000fea0003800000 */
.L_x_6:
[----:B-1----:R-:W-:-:S04]  /*0290*/  IMAD.WIDE.U32 R8, R17, 0x4, R2 ;  /* 0x0000000411087825 */ /* 0x002fc800078e0002 */
[----:B------:R-:W-:Y:S02]  /*02a0*/  IMAD.WIDE.U32 R10, R15, 0x4, R2 ;  /* 0x000000040f0a7825 */ /* 0x000fe400078e0002 */
[----:B------:R-:W2:Y:S04]  /*02b0*/  LDG.E R9, desc[UR6][R8.64] ;  /* 0x0000000608097981 */ /* 0x000ea8000c1e1900 */
[----:B------:R-:W2:Y:S02]  /*02c0*/  LDG.E R11, desc[UR6][R10.64] ;  /* 0x000000060a0b7981 */ /* 0x000ea4000c1e1900 */
[----:B--2---:R-:W-:-:S13]  /*02d0*/  ISETP.GE.AND P2, PT, R9, R11, PT ;  /* 0x0000000b0900720c */ /* 0x004fda0003f46270 */
[----:B------:R-:W-:Y:S05]  /*02e0*/  @P2 BREAK.RELIABLE B2 ;  /* 0x0000000000022942 */ /* 0x000fea0003800100 */
[----:B------:R-:W-:Y:S05]  /*02f0*/  @P2 BRA `(.L_x_4) ;  /* 0x0000000000102947 */ /* 0x000fea0003800000 */
.L_x_7:
[----:B------:R-:W-:Y:S05]  /*0300*/  BSYNC.RELIABLE B2 ;  /* 0x0000000000027941 */ /* 0x000fea0003800100 */
.L_x_5:
[----:B-----5:R1:W-:Y:S01]  /*0310*/  STG.E desc[UR6][R4.64], R9 ;  /* 0x0000000904007986 */ /* 0x0203e2000c101906 */
[----:B------:R-:W-:Y:S01]  /*0320*/  VIADD R17, R17, 0x1 ;  /* 0x0000000111117836 */ /* 0x000fe20000000000 */
[----:B------:R-:W-:Y:S06]  /*0330*/  BRA `(.L_x_8) ;  /* 0x0000000000087947 */ /* 0x000fec0003800000 */
.L_x_4:
[----:B-----5:R2:W-:Y:S01]  /*0340*/  STG.E desc[UR6][R4.64], R11 ;  /* 0x0000000b04007986 */ /* 0x0205e2000c101906 */
[----:B------:R-:W-:-:S07]  /*0350*/  IADD3 R15, PT, PT, R15, 0x1, RZ ;  /* 0x000000010f0f7810 */ /* 0x000fce0007ffe0ff */
.L_x_8:
[----:B------:R-:W-:Y:S05]  /*0360*/  BSYNC.RECONVERGENT B1 ;  /* 0x0000000000017941 */ /* 0x000fea0003800200 */
.L_x_2:
[----:B-12---:R-:W-:-:S05]  /*0370*/  IADD3 R4, P2, PT, R4, 0x4, RZ ;  /* 0x0000000404047810 */ /* 0x006fca0007f5e0ff */
[----:B------:R-:W-:Y:S01]  /*0380*/  IMAD.X R5, RZ, RZ, R5, P2 ;  /* 0x000000ffff057224 */ /* 0x000fe200010e0605 */
[----:B------:R-:W-:Y:S07]  /*0390*/  @!P1 BRA `(.L_x_9) ;  /* 0xfffffffc00849947 */ /* 0x000fee000383ffff */
.L_x_1:
[----:B------:R-:W-:Y:S05]  /*03a0*/  BSYNC.RECONVERGENT B0 ;  /* 0x0000000000007941 */ /* 0x000fea0003800200 */
.L_x_0:
[----:B------:R-:W1:Y:S01]  /*03b0*/  LDC R2, c[0x0][0x394] ;  /* 0x0000e500ff027b82 */ /* 0x000e620000000800 */
[----:B------:R-:W1:Y:S02]  /*03c0*/  LDCU UR5, c[0x0][0x398] ;  /* 0x00007300ff0577ac */ /* 0x000e640008000800 */
[----:B-1----:R-:W-:Y:S01]  /*03d0*/  IMAD R7, R2, UR5, R7 ;  /* 0x0000000502077c24 */ /* 0x002fe2000f8e0207 */
[----:B------:R-:W-:Y:S06]  /*03e0*/  @!P0 BRA `(.L_x_10) ;  /* 0xfffffffc00348947 */ /* 0x000fec000383ffff */
[----:B------:R-:W-:Y:S05]  /*03f0*/  EXIT ;  /* 0x000000000000794d */ /* 0x000fea0003800000 */
.L_x_11:
[----:B------:R-:W-:-:S00]  /*0400*/  BRA `(.L_x_11) ;  /* 0xfffffffc00fc7947 */ /* 0x000fc0000383ffff */
[----:B------:R-:W-:-:S00]  /*0410*/  NOP ;  /* 0x0000000000007918 */ /* 0x000fc00000000000 */
        /* <DEDUP_REMOVED lines=14> */
.L_x_12:


//--------------------- .nv.shared.reserved.0     --------------------------
	.section	.nv.shared.reserved.0,"aw",@nobits
	.weak		__nv_reservedSMEM_offset_0_alias
	.size		__nv_reservedSMEM_offset_0_alias, 0, 64
	.other		__nv_reservedSMEM_offset_0_alias,@"STO_CUDA_RESERVED_SHARED STV_DEFAULT"
__nv_reservedSMEM_offset_0_alias:
	.zero		0
	.zero		64


//--------------------- .nv.constant0._Z9mergeSortPiS_jjjj --------------------------
	.section	.nv.constant0._Z9mergeSortPiS_jjjj,"a",@progbits
	.sectionflags	@""
	.align	4
.nv.constant0._Z9mergeSortPiS_jjjj:
	.zero		928


//--------------------- SYMBOLS --------------------------

	.type		.nv.reservedSmem.offset0,@object
	.size		.nv.reservedSmem.offset0,0x4
